//
// Generated by NVIDIA NVVM Compiler
//
// Compiler Build ID: CL-36424714
// Cuda compilation tools, release 13.0, V13.0.88
// Based on NVVM 20.0.0
//

.version 9.0
.target sm_100
.address_size 64

	// .globl	_Z16device_divide_3D14cudaPitchedPtrS_5uint3

.visible .entry _Z16device_divide_3D14cudaPitchedPtrS_5uint3(
	.param .align 8 .b8 _Z16device_divide_3D14cudaPitchedPtrS_5uint3_param_0[32],
	.param .align 8 .b8 _Z16device_divide_3D14cudaPitchedPtrS_5uint3_param_1[32],
	.param .align 4 .b8 _Z16device_divide_3D14cudaPitchedPtrS_5uint3_param_2[12]
)
{
	.reg .pred 	%p<2>;
	.reg .b32 	%r<22>;
	.reg .b32 	%f<4>;
	.reg .b64 	%rd<13>;

	ld.param.u32 	%r2, [_Z16device_divide_3D14cudaPitchedPtrS_5uint3_param_2+8];
	ld.param.u32 	%r3, [_Z16device_divide_3D14cudaPitchedPtrS_5uint3_param_2+4];
	ld.param.u32 	%r4, [_Z16device_divide_3D14cudaPitchedPtrS_5uint3_param_2];
	ld.param.u64 	%rd3, [_Z16device_divide_3D14cudaPitchedPtrS_5uint3_param_1];
	ld.param.u64 	%rd4, [_Z16device_divide_3D14cudaPitchedPtrS_5uint3_param_0];
	cvta.to.global.u64 	%rd5, %rd4;
	cvta.to.global.u64 	%rd6, %rd3;
	mul.lo.s32 	%r5, %r4, %r3;
	mul.lo.s32 	%r6, %r5, %r2;
	mov.u32 	%r7, %ctaid.x;
	mov.u32 	%r8, %ntid.x;
	mov.u32 	%r9, %tid.x;
	mad.lo.s32 	%r1, %r7, %r8, %r9;
	mov.u32 	%r10, %ctaid.y;
	mov.u32 	%r11, %ntid.y;
	mov.u32 	%r12, %tid.y;
	mad.lo.s32 	%r13, %r10, %r11, %r12;
	mov.u32 	%r14, %ctaid.z;
	mov.u32 	%r15, %ntid.z;
	mov.u32 	%r16, %tid.z;
	mad.lo.s32 	%r17, %r14, %r15, %r16;
	mul.lo.s32 	%r18, %r5, %r17;
	mul.lo.s32 	%r19, %r4, %r13;
	add.s32 	%r20, %r19, %r1;
	add.s32 	%r21, %r20, %r18;
	cvt.u64.u32 	%rd7, %r18;
	cvt.u64.u32 	%rd8, %r19;
	add.s64 	%rd9, %rd7, %rd8;
	add.s64 	%rd1, %rd5, %rd9;
	add.s64 	%rd2, %rd6, %rd9;
	setp.ge.u32 	%p1, %r21, %r6;
	@%p1 bra 	$L__BB0_2;
	mul.wide.u32 	%rd10, %r1, 4;
	add.s64 	%rd11, %rd1, %rd10;
	ld.global.f32 	%f1, [%rd11];
	add.s64 	%rd12, %rd2, %rd10;
	ld.global.f32 	%f2, [%rd12];
	div.rn.f32 	%f3, %f1, %f2;
	st.global.f32 	[%rd12], %f3;
$L__BB0_2:
	ret;

}
	// .globl	_Z14kernel3D_naive14cudaPitchedPtrS_S_5uint3S0_
.visible .entry _Z14kernel3D_naive14cudaPitchedPtrS_S_5uint3S0_(
	.param .align 8 .b8 _Z14kernel3D_naive14cudaPitchedPtrS_S_5uint3S0__param_0[32],
	.param .align 8 .b8 _Z14kernel3D_naive14cudaPitchedPtrS_S_5uint3S0__param_1[32],
	.param .align 8 .b8 _Z14kernel3D_naive14cudaPitchedPtrS_S_5uint3S0__param_2[32],
	.param .align 4 .b8 _Z14kernel3D_naive14cudaPitchedPtrS_S_5uint3S0__param_3[12],
	.param .align 4 .b8 _Z14kernel3D_naive14cudaPitchedPtrS_S_5uint3S0__param_4[12]
)
{
	.reg .pred 	%p<6>;
	.reg .b32 	%r<45>;
	.reg .b32 	%f<15>;
	.reg .b64 	%rd<19>;

	ld.param.u64 	%rd1, [_Z14kernel3D_naive14cudaPitchedPtrS_S_5uint3S0__param_0];
	ld.param.u64 	%rd2, [_Z14kernel3D_naive14cudaPitchedPtrS_S_5uint3S0__param_1];
	ld.param.u64 	%rd3, [_Z14kernel3D_naive14cudaPitchedPtrS_S_5uint3S0__param_2];
	ld.param.u32 	%r3, [_Z14kernel3D_naive14cudaPitchedPtrS_S_5uint3S0__param_4+8];
	ld.param.u32 	%r1, [_Z14kernel3D_naive14cudaPitchedPtrS_S_5uint3S0__param_4];
	ld.param.u32 	%r2, [_Z14kernel3D_naive14cudaPitchedPtrS_S_5uint3S0__param_4+4];
	ld.param.u32 	%r12, [_Z14kernel3D_naive14cudaPitchedPtrS_S_5uint3S0__param_3+8];
	ld.param.u32 	%r13, [_Z14kernel3D_naive14cudaPitchedPtrS_S_5uint3S0__param_3+4];
	ld.param.u32 	%r14, [_Z14kernel3D_naive14cudaPitchedPtrS_S_5uint3S0__param_3];
	mul.lo.s32 	%r15, %r14, %r13;
	mul.lo.s32 	%r4, %r15, %r12;
	mul.lo.s32 	%r5, %r1, %r2;
	mov.u32 	%r16, %ctaid.x;
	mov.u32 	%r17, %ntid.x;
	mov.u32 	%r18, %tid.x;
	mad.lo.s32 	%r19, %r16, %r17, %r18;
	mov.u32 	%r20, %ctaid.y;
	mov.u32 	%r21, %ntid.y;
	mov.u32 	%r22, %tid.y;
	mad.lo.s32 	%r23, %r20, %r21, %r22;
	mov.u32 	%r24, %ctaid.z;
	mov.u32 	%r25, %ntid.z;
	mov.u32 	%r26, %tid.z;
	mad.lo.s32 	%r27, %r24, %r25, %r26;
	shr.u32 	%r28, %r1, 31;
	add.s32 	%r29, %r1, %r28;
	shr.s32 	%r30, %r29, 1;
	add.s32 	%r6, %r19, %r30;
	shr.u32 	%r31, %r2, 31;
	add.s32 	%r32, %r2, %r31;
	shr.s32 	%r33, %r32, 1;
	add.s32 	%r34, %r23, %r33;
	shr.u32 	%r35, %r3, 31;
	add.s32 	%r36, %r3, %r35;
	shr.s32 	%r37, %r36, 1;
	add.s32 	%r38, %r27, %r37;
	mul.lo.s32 	%r7, %r38, %r15;
	mul.lo.s32 	%r8, %r34, %r14;
	add.s32 	%r39, %r8, %r6;
	add.s32 	%r9, %r39, %r7;
	setp.gt.u32 	%p1, %r3, 1;
	mov.f32 	%f14, 0f00000000;
	@%p1 bra 	$L__BB1_7;
	shr.u32 	%r10, %r1, 1;
	or.b32  	%r40, %r2, %r1;
	setp.gt.u32 	%p2, %r40, 1;
	@%p2 bra 	$L__BB1_7;
	shr.u32 	%r41, %r3, 1;
	mul.lo.s32 	%r11, %r41, %r5;
	cvt.u64.u32 	%rd5, %r11;
	cvta.to.global.u64 	%rd6, %rd2;
	add.s64 	%rd4, %rd6, %rd5;
	sub.s32 	%r42, %r9, %r10;
	setp.ge.u32 	%p3, %r42, %r4;
	mov.f32 	%f12, 0f00000000;
	@%p3 bra 	$L__BB1_4;
	sub.s32 	%r43, %r6, %r10;
	cvta.to.global.u64 	%rd7, %rd1;
	cvt.u64.u32 	%rd8, %r8;
	cvt.u64.u32 	%rd9, %r7;
	add.s64 	%rd10, %rd8, %rd9;
	add.s64 	%rd11, %rd7, %rd10;
	mul.wide.s32 	%rd12, %r43, 4;
	add.s64 	%rd13, %rd11, %rd12;
	ld.global.f32 	%f12, [%rd13];
$L__BB1_4:
	mul.lo.s32 	%r44, %r5, %r3;
	setp.ge.u32 	%p4, %r11, %r44;
	mov.f32 	%f13, 0f00000000;
	@%p4 bra 	$L__BB1_6;
	ld.global.f32 	%f13, [%rd4];
$L__BB1_6:
	fma.rn.f32 	%f14, %f12, %f13, 0f00000000;
$L__BB1_7:
	setp.ge.u32 	%p5, %r9, %r4;
	@%p5 bra 	$L__BB1_9;
	cvt.u64.u32 	%rd14, %r7;
	cvt.u64.u32 	%rd15, %r8;
	add.s64 	%rd16, %rd14, %rd15;
	cvta.to.global.u64 	%rd17, %rd3;
	add.s64 	%rd18, %rd17, %rd16;
	st.global.f32 	[%rd18], %f14;
$L__BB1_9:
	ret;

}


// ===== COMPILED SASS (sm_100) =====

	.target	sm_100

	.elftype	@"ET_EXEC"


//--------------------- .note.nv.tkinfo           --------------------------
	.section	.note.nv.tkinfo,"",@"SHT_NOTE"
	.sectionflags	@"SHF_NOTE_NV_TKINFO"
	.tkinfo
        /*0018*/ 	.word	0x00000002
        /*0030*/ 	.string	""
        /*0030*/ 	.string	"ptxas"
        /*0030*/ 	.string	"Cuda compilation tools, release 13.0, V13.0.88"
        /*0030*/ 	.string	"Build cuda_13.0.r13.0/compiler.36424714_0"
        /*0030*/ 	.string	"-arch sm_100 -m 64 "



//--------------------- .note.nv.cuinfo           --------------------------
	.section	.note.nv.cuinfo,"",@"SHT_NOTE"
	.sectionflags	@"SHF_NOTE_NV_CUINFO"
        /*0018*/ 	.short	0x0002
        /*001a*/ 	.short	0x0064
        /*001c*/ 	.short	0x0082
	.zero		2


//--------------------- .nv.info                  --------------------------
	.section	.nv.info,"",@"SHT_CUDA_INFO"
	.align	4


	//----- nvinfo : EIATTR_REGCOUNT
	.align		4
        /*0000*/ 	.byte	0x04, 0x2f
        /*0002*/ 	.short	(.L_1 - .L_0)
	.align		4
.L_0:
        /*0004*/ 	.word	index@(_Z16device_divide_3D14cudaPitchedPtrS_5uint3)
        /*0008*/ 	.word	0x00000010


	//----- nvinfo : EIATTR_FRAME_SIZE
	.align		4
.L_1:
        /*000c*/ 	.byte	0x04, 0x11
        /*000e*/ 	.short	(.L_3 - .L_2)
	.align		4
.L_2:
        /*0010*/ 	.word	index@($__internal_0_$__cuda_sm3x_div_rn_noftz_f32_slowpath)
        /*0014*/ 	.word	0x00000000


	//----- nvinfo : EIATTR_FRAME_SIZE
	.align		4
.L_3:
        /*0018*/ 	.byte	0x04, 0x11
        /*001a*/ 	.short	(.L_5 - .L_4)
	.align		4
.L_4:
        /*001c*/ 	.word	index@(_Z16device_divide_3D14cudaPitchedPtrS_5uint3)
        /*0020*/ 	.word	0x00000000


	//----- nvinfo : EIATTR_REGCOUNT
	.align		4
.L_5:
        /*0024*/ 	.byte	0x04, 0x2f
        /*0026*/ 	.short	(.L_7 - .L_6)
	.align		4
.L_6:
        /*0028*/ 	.word	index@(_Z14kernel3D_naive14cudaPitchedPtrS_S_5uint3S0_)
        /*002c*/ 	.word	0x00000010


	//----- nvinfo : EIATTR_FRAME_SIZE
	.align		4
.L_7:
        /*0030*/ 	.byte	0x04, 0x11
        /*0032*/ 	.short	(.L_9 - .L_8)
	.align		4
.L_8:
        /*0034*/ 	.word	index@(_Z14kernel3D_naive14cudaPitchedPtrS_S_5uint3S0_)
        /*0038*/ 	.word	0x00000000


	//----- nvinfo : EIATTR_MIN_STACK_SIZE
	.align		4
.L_9:
        /*003c*/ 	.byte	0x04, 0x12
        /*003e*/ 	.short	(.L_11 - .L_10)
	.align		4
.L_10:
        /*0040*/ 	.word	index@(_Z14kernel3D_naive14cudaPitchedPtrS_S_5uint3S0_)
        /*0044*/ 	.word	0x00000000


	//----- nvinfo : EIATTR_MIN_STACK_SIZE
	.align		4
.L_11:
        /*0048*/ 	.byte	0x04, 0x12
        /*004a*/ 	.short	(.L_13 - .L_12)
	.align		4
.L_12:
        /*004c*/ 	.word	index@(_Z16device_divide_3D14cudaPitchedPtrS_5uint3)
        /*0050*/ 	.word	0x00000000
.L_13:


//--------------------- .nv.compat                --------------------------
	.section	.nv.compat,"",@"SHT_CUDA_COMPAT_INFO"
	.align	4
        /*0000*/ 	.byte	0x02, 0x09, 0x00, 0x00, 0x02, 0x02, 0x01, 0x00, 0x02, 0x05, 0x05, 0x00, 0x03, 0x07, 0x01, 0x01
        /*0010*/ 	.byte	0x02, 0x03, 0x00, 0x00, 0x02, 0x06, 0x01, 0x00, 0x04, 0x0b, 0x08, 0x00, 0x01, 0x00, 0x00, 0x00
        /*0020*/ 	.byte	0x00, 0x00, 0x00, 0x00


//--------------------- .nv.info._Z14kernel3D_naive14cudaPitchedPtrS_S_5uint3S0_ --------------------------
	.section	.nv.info._Z14kernel3D_naive14cudaPitchedPtrS_S_5uint3S0_,"",@"SHT_CUDA_INFO"
	.sectionflags	@""
	.align	4


	//----- nvinfo : EIATTR_CUDA_API_VERSION
	.align		4
        /*0000*/ 	.byte	0x04, 0x37
        /*0002*/ 	.short	(.L_15 - .L_14)
.L_14:
        /*0004*/ 	.word	0x00000082


	//----- nvinfo : EIATTR_KPARAM_INFO
	.align		4
.L_15:
        /*0008*/ 	.byte	0x04, 0x17
        /*000a*/ 	.short	(.L_17 - .L_16)
.L_16:
        /*000c*/ 	.word	0x00000000
        /*0010*/ 	.short	0x0004
        /*0012*/ 	.short	0x006c
        /*0014*/ 	.byte	0x00, 0xf0, 0x31, 0x00


	//----- nvinfo : EIATTR_KPARAM_INFO
	.align		4
.L_17:
        /*0018*/ 	.byte	0x04, 0x17
        /*001a*/ 	.short	(.L_19 - .L_18)
.L_18:
        /*001c*/ 	.word	0x00000000
        /*0020*/ 	.short	0x0003
        /*0022*/ 	.short	0x0060
        /*0024*/ 	.byte	0x00, 0xf0, 0x31, 0x00


	//----- nvinfo : EIATTR_KPARAM_INFO
	.align		4
.L_19:
        /*0028*/ 	.byte	0x04, 0x17
        /*002a*/ 	.short	(.L_21 - .L_20)
.L_20:
        /*002c*/ 	.word	0x00000000
        /*0030*/ 	.short	0x0002
        /*0032*/ 	.short	0x0040
        /*0034*/ 	.byte	0x00, 0xf0, 0x81, 0x00


	//----- nvinfo : EIATTR_KPARAM_INFO
	.align		4
.L_21:
        /*0038*/ 	.byte	0x04, 0x17
        /*003a*/ 	.short	(.L_23 - .L_22)
.L_22:
        /*003c*/ 	.word	0x00000000
        /*0040*/ 	.short	0x0001
        /*0042*/ 	.short	0x0020
        /*0044*/ 	.byte	0x00, 0xf0, 0x81, 0x00


	//----- nvinfo : EIATTR_KPARAM_INFO
	.align		4
.L_23:
        /*0048*/ 	.byte	0x04, 0x17
        /*004a*/ 	.short	(.L_25 - .L_24)
.L_24:
        /*004c*/ 	.word	0x00000000
        /*0050*/ 	.short	0x0000
        /*0052*/ 	.short	0x0000
        /*0054*/ 	.byte	0x00, 0xf0, 0x81, 0x00


	//----- nvinfo : EIATTR_SPARSE_MMA_MASK
	.align		4
.L_25:
        /*0058*/ 	.byte	0x03, 0x50
        /*005a*/ 	.short	0x0000


	//----- nvinfo : EIATTR_MAXREG_COUNT
	.align		4
        /*005c*/ 	.byte	0x03, 0x1b
        /*005e*/ 	.short	0x00ff


	//----- nvinfo : EIATTR_MERCURY_ISA_VERSION
	.align		4
        /*0060*/ 	.byte	0x03, 0x5f
        /*0062*/ 	.short	0x0101


	//----- nvinfo : EIATTR_VRC_CTA_INIT_COUNT
	.align		4
        /*0064*/ 	.byte	0x02, 0x4a
	.zero		1
	.zero		1


	//----- nvinfo : EIATTR_EXIT_INSTR_OFFSETS
	.align		4
        /*0068*/ 	.byte	0x04, 0x1c
        /*006a*/ 	.short	(.L_27 - .L_26)


	//   ....[0]....
.L_26:
        /*006c*/ 	.word	0x00000380


	//   ....[1]....
        /*0070*/ 	.word	0x000003d0


	//----- nvinfo : EIATTR_CBANK_PARAM_SIZE
	.align		4
.L_27:
        /*0074*/ 	.byte	0x03, 0x19
        /*0076*/ 	.short	0x0078


	//----- nvinfo : EIATTR_PARAM_CBANK
	.align		4
        /*0078*/ 	.byte	0x04, 0x0a
        /*007a*/ 	.short	(.L_29 - .L_28)
	.align		4
.L_28:
        /*007c*/ 	.word	index@(.nv.constant0._Z14kernel3D_naive14cudaPitchedPtrS_S_5uint3S0_)
        /*0080*/ 	.short	0x0380
        /*0082*/ 	.short	0x0078


	//----- nvinfo : EIATTR_SW_WAR
	.align		4
.L_29:
        /*0084*/ 	.byte	0x04, 0x36
        /*0086*/ 	.short	(.L_31 - .L_30)
.L_30:
        /*0088*/ 	.word	0x00000008
.L_31:


//--------------------- .nv.info._Z16device_divide_3D14cudaPitchedPtrS_5uint3 --------------------------
	.section	.nv.info._Z16device_divide_3D14cudaPitchedPtrS_5uint3,"",@"SHT_CUDA_INFO"
	.sectionflags	@""
	.align	4


	//----- nvinfo : EIATTR_CUDA_API_VERSION
	.align		4
        /*0000*/ 	.byte	0x04, 0x37
        /*0002*/ 	.short	(.L_33 - .L_32)
.L_32:
        /*0004*/ 	.word	0x00000082


	//----- nvinfo : EIATTR_KPARAM_INFO
	.align		4
.L_33:
        /*0008*/ 	.byte	0x04, 0x17
        /*000a*/ 	.short	(.L_35 - .L_34)
.L_34:
        /*000c*/ 	.word	0x00000000
        /*0010*/ 	.short	0x0002
        /*0012*/ 	.short	0x0040
        /*0014*/ 	.byte	0x00, 0xf0, 0x31, 0x00


	//----- nvinfo : EIATTR_KPARAM_INFO
	.align		4
.L_35:
        /*0018*/ 	.byte	0x04, 0x17
        /*001a*/ 	.short	(.L_37 - .L_36)
.L_36:
        /*001c*/ 	.word	0x00000000
        /*0020*/ 	.short	0x0001
        /*0022*/ 	.short	0x0020
        /*0024*/ 	.byte	0x00, 0xf0, 0x81, 0x00


	//----- nvinfo : EIATTR_KPARAM_INFO
	.align		4
.L_37:
        /*0028*/ 	.byte	0x04, 0x17
        /*002a*/ 	.short	(.L_39 - .L_38)
.L_38:
        /*002c*/ 	.word	0x00000000
        /*0030*/ 	.short	0x0000
        /*0032*/ 	.short	0x0000
        /*0034*/ 	.byte	0x00, 0xf0, 0x81, 0x00


	//----- nvinfo : EIATTR_SPARSE_MMA_MASK
	.align		4
.L_39:
        /*0038*/ 	.byte	0x03, 0x50
        /*003a*/ 	.short	0x0000


	//----- nvinfo : EIATTR_MAXREG_COUNT
	.align		4
        /*003c*/ 	.byte	0x03, 0x1b
        /*003e*/ 	.short	0x00ff


	//----- nvinfo : EIATTR_MERCURY_ISA_VERSION
	.align		4
        /*0040*/ 	.byte	0x03, 0x5f
        /*0042*/ 	.short	0x0101


	//----- nvinfo : EIATTR_VRC_CTA_INIT_COUNT
	.align		4
        /*0044*/ 	.byte	0x02, 0x4a
	.zero		1
	.zero		1


	//----- nvinfo : EIATTR_EXIT_INSTR_OFFSETS
	.align		4
        /*0048*/ 	.byte	0x04, 0x1c
        /*004a*/ 	.short	(.L_41 - .L_40)


	//   ....[0]....
.L_40:
        /*004c*/ 	.word	0x000001d0


	//   ....[1]....
        /*0050*/ 	.word	0x00000310


	//----- nvinfo : EIATTR_CRS_STACK_SIZE
	.align		4
.L_41:
        /*0054*/ 	.byte	0x04, 0x1e
        /*0056*/ 	.short	(.L_43 - .L_42)
.L_42:
        /*0058*/ 	.word	0x00000000


	//----- nvinfo : EIATTR_CBANK_PARAM_SIZE
	.align		4
.L_43:
        /*005c*/ 	.byte	0x03, 0x19
        /*005e*/ 	.short	0x004c


	//----- nvinfo : EIATTR_PARAM_CBANK
	.align		4
        /*0060*/ 	.byte	0x04, 0x0a
        /*0062*/ 	.short	(.L_45 - .L_44)
	.align		4
.L_44:
        /*0064*/ 	.word	index@(.nv.constant0._Z16device_divide_3D14cudaPitchedPtrS_5uint3)
        /*0068*/ 	.short	0x0380
        /*006a*/ 	.short	0x004c


	//----- nvinfo : EIATTR_SW_WAR
	.align		4
.L_45:
        /*006c*/ 	.byte	0x04, 0x36
        /*006e*/ 	.short	(.L_47 - .L_46)
.L_46:
        /*0070*/ 	.word	0x00000008
.L_47:


//--------------------- .nv.callgraph             --------------------------
	.section	.nv.callgraph,"",@"SHT_CUDA_CALLGRAPH"
	.align	4
	.sectionentsize	8
	.align		4
        /*0000*/ 	.word	0x00000000
	.align		4
        /*0004*/ 	.word	0xffffffff
	.align		4
        /*0008*/ 	.word	0x00000000
	.align		4
        /*000c*/ 	.word	0xfffffffe
	.align		4
        /*0010*/ 	.word	0x00000000
	.align		4
        /*0014*/ 	.word	0xfffffffd
	.align		4
        /*0018*/ 	.word	0x00000000
	.align		4
        /*001c*/ 	.word	0xfffffffc


//--------------------- .text._Z14kernel3D_naive14cudaPitchedPtrS_S_5uint3S0_ --------------------------
	.section	.text._Z14kernel3D_naive14cudaPitchedPtrS_S_5uint3S0_,"ax",@progbits
	.align	128
        .global         _Z14kernel3D_naive14cudaPitchedPtrS_S_5uint3S0_
        .type           _Z14kernel3D_naive14cudaPitchedPtrS_S_5uint3S0_,@function
        .size           _Z14kernel3D_naive14cudaPitchedPtrS_S_5uint3S0_,(.L_x_17 - _Z14kernel3D_naive14cudaPitchedPtrS_S_5uint3S0_)
        .other          _Z14kernel3D_naive14cudaPitchedPtrS_S_5uint3S0_,@"STO_CUDA_ENTRY STV_DEFAULT"
_Z14kernel3D_naive14cudaPitchedPtrS_S_5uint3S0_:
.text._Z14kernel3D_naive14cudaPitchedPtrS_S_5uint3S0_:
[----:B------:R-:W-:Y:S01]  /*0000*/  LDC R1, c[0x0][0x37c] ;  /* 0x0000df00ff017b82 */ /* 0x000fe20000000800 */
[----:B------:R-:W0:Y:S07]  /*0010*/  S2R R9, SR_TID.Y ;  /* 0x0000000000097919 */ /* 0x000e2e0000002200 */
[----:B------:R-:W1:Y:S01]  /*0020*/  LDC R0, c[0x0][0x360] ;  /* 0x0000d800ff007b82 */ /* 0x000e620000000800 */
[----:B------:R-:W2:Y:S01]  /*0030*/  S2R R11, SR_TID.Z ;  /* 0x00000000000b7919 */ /* 0x000ea20000002300 */
[----:B------:R-:W1:Y:S06]  /*0040*/  S2R R13, SR_TID.X ;  /* 0x00000000000d7919 */ /* 0x000e6c0000002100 */
[----:B------:R-:W0:Y:S08]  /*0050*/  S2UR UR5, SR_CTAID.Y ;  /* 0x00000000000579c3 */ /* 0x000e300000002600 */
[----:B------:R-:W0:Y:S08]  /*0060*/  LDC R8, c[0x0][0x364] ;  /* 0x0000d900ff087b82 */ /* 0x000e300000000800 */
[----:B------:R-:W2:Y:S08]  /*0070*/  S2UR UR6, SR_CTAID.Z ;  /* 0x00000000000679c3 */ /* 0x000eb00000002700 */
[----:B------:R-:W2:Y:S08]  /*0080*/  LDC R10, c[0x0][0x368] ;  /* 0x0000da00ff0a7b82 */ /* 0x000eb00000000800 */
[----:B------:R-:W3:Y:S01]  /*0090*/  LDC.64 R2, c[0x0][0x3f0] ;  /* 0x0000fc00ff027b82 */ /* 0x000ee20000000a00 */
[----:B0-----:R-:W-:-:S07]  /*00a0*/  IMAD R8, R8, UR5, R9 ;  /* 0x0000000508087c24 */ /* 0x001fce000f8e0209 */
[----:B------:R-:W1:Y:S08]  /*00b0*/  S2UR UR4, SR_CTAID.X ;  /* 0x00000000000479c3 */ /* 0x000e700000002500 */
[----:B------:R-:W0:Y:S01]  /*00c0*/  LDC.64 R6, c[0x0][0x3e0] ;  /* 0x0000f800ff067b82 */ /* 0x000e220000000a00 */
[----:B--2---:R-:W-:-:S07]  /*00d0*/  IMAD R9, R10, UR6, R11 ;  /* 0x000000060a097c24 */ /* 0x004fce000f8e020b */
[----:B------:R-:W2:Y:S01]  /*00e0*/  LDC.64 R4, c[0x0][0x3e8] ;  /* 0x0000fa00ff047b82 */ /* 0x000ea20000000a00 */
[----:B---3--:R-:W-:Y:S02]  /*00f0*/  LEA.HI R11, R2, R2, RZ, 0x1 ;  /* 0x00000002020b7211 */ /* 0x008fe400078f08ff */
[C---:B------:R-:W-:Y:S02]  /*0100*/  LEA.HI R10, R3.reuse, R3, RZ, 0x1 ;  /* 0x00000003030a7211 */ /* 0x040fe400078f08ff */
[----:B------:R-:W-:Y:S02]  /*0110*/  ISETP.GT.U32.AND P1, PT, R3, 0x1, PT ;  /* 0x000000010300780c */ /* 0x000fe40003f24070 */
[----:B------:R-:W-:Y:S01]  /*0120*/  LEA.HI.SX32 R10, R10, R9, 0x1f ;  /* 0x000000090a0a7211 */ /* 0x000fe200078ffaff */
[----:B-1----:R-:W-:Y:S01]  /*0130*/  IMAD R0, R0, UR4, R13 ;  /* 0x0000000400007c24 */ /* 0x002fe2000f8e020d */
[----:B------:R-:W-:Y:S01]  /*0140*/  LEA.HI.SX32 R13, R11, R8, 0x1f ;  /* 0x000000080b0d7211 */ /* 0x000fe200078ffaff */
[----:B------:R-:W1:Y:S01]  /*0150*/  LDCU.64 UR4, c[0x0][0x358] ;  /* 0x00006b00ff0477ac */ /* 0x000e620008000a00 */
[----:B0-----:R-:W-:-:S03]  /*0160*/  IMAD R9, R6, R7, RZ ;  /* 0x0000000706097224 */ /* 0x001fc600078e02ff */
[----:B------:R-:W-:Y:S02]  /*0170*/  IMAD R7, R13, R6, RZ ;  /* 0x000000060d077224 */ /* 0x000fe400078e02ff */
[----:B------:R-:W-:Y:S01]  /*0180*/  IMAD R6, R9, R10, RZ ;  /* 0x0000000a09067224 */ /* 0x000fe200078e02ff */
[----:B--2---:R-:W-:Y:S01]  /*0190*/  LEA.HI R11, R5, R5, RZ, 0x1 ;  /* 0x00000005050b7211 */ /* 0x004fe200078f08ff */
[----:B------:R-:W-:-:S03]  /*01a0*/  IMAD R4, R9, R4, RZ ;  /* 0x0000000409047224 */ /* 0x000fc600078e02ff */
[----:B------:R-:W-:Y:S01]  /*01b0*/  LEA.HI.SX32 R0, R11, R0, 0x1f ;  /* 0x000000000b007211 */ /* 0x000fe200078ffaff */
[----:B------:R-:W-:-:S03]  /*01c0*/  IMAD.MOV.U32 R11, RZ, RZ, RZ ;  /* 0x000000ffff0b7224 */ /* 0x000fc600078e00ff */
[----:B------:R-:W-:-:S04]  /*01d0*/  IADD3 R9, PT, PT, R6, R7, R0 ;  /* 0x0000000706097210 */ /* 0x000fc80007ffe000 */
[----:B------:R-:W-:Y:S01]  /*01e0*/  ISETP.GE.U32.AND P0, PT, R9, R4, PT ;  /* 0x000000040900720c */ /* 0x000fe20003f06070 */
[----:B-1----:R-:W-:-:S12]  /*01f0*/  @P1 BRA `(.L_x_0) ;  /* 0x0000000000601947 */ /* 0x002fd80003800000 */
[----:B------:R-:W-:-:S04]  /*0200*/  LOP3.LUT R8, R2, R5, RZ, 0xfc, !PT ;  /* 0x0000000502087212 */ /* 0x000fc800078efcff */
[----:B------:R-:W-:Y:S01]  /*0210*/  ISETP.GT.U32.AND P1, PT, R8, 0x1, PT ;  /* 0x000000010800780c */ /* 0x000fe20003f24070 */
[----:B------:R-:W-:-:S12]  /*0220*/  IMAD R8, R5, R2, RZ ;  /* 0x0000000205087224 */ /* 0x000fd800078e02ff */
[----:B------:R-:W-:Y:S05]  /*0230*/  @P1 BRA `(.L_x_0) ;  /* 0x0000000000501947 */ /* 0x000fea0003800000 */
[----:B------:R-:W-:Y:S01]  /*0240*/  SHF.R.U32.HI R5, RZ, 0x1, R5 ;  /* 0x00000001ff057819 */ /* 0x000fe20000011605 */
[----:B------:R-:W0:Y:S01]  /*0250*/  LDC.64 R12, c[0x0][0x3a0] ;  /* 0x0000e800ff0c7b82 */ /* 0x000e220000000a00 */
[----:B------:R-:W-:-:S03]  /*0260*/  SHF.R.U32.HI R2, RZ, 0x1, R3 ;  /* 0x00000001ff027819 */ /* 0x000fc60000011603 */
[----:B------:R-:W-:-:S05]  /*0270*/  IMAD.IADD R9, R9, 0x1, -R5 ;  /* 0x0000000109097824 */ /* 0x000fca00078e0a05 */
[----:B------:R-:W-:Y:S01]  /*0280*/  ISETP.GE.U32.AND P1, PT, R9, R4, PT ;  /* 0x000000040900720c */ /* 0x000fe20003f26070 */
[----:B------:R-:W-:Y:S02]  /*0290*/  IMAD R4, R8, R3, RZ ;  /* 0x0000000308047224 */ /* 0x000fe400078e02ff */
[----:B------:R-:W-:-:S05]  /*02a0*/  IMAD R3, R2, R8, RZ ;  /* 0x0000000802037224 */ /* 0x000fca00078e02ff */
[----:B------:R-:W-:-:S05]  /*02b0*/  ISETP.GE.U32.AND P2, PT, R3, R4, PT ;  /* 0x000000040300720c */ /* 0x000fca0003f46070 */
[----:B------:R-:W1:Y:S01]  /*02c0*/  @!P1 LDC.64 R10, c[0x0][0x380] ;  /* 0x0000e000ff0a9b82 */ /* 0x000e620000000a00 */
[----:B------:R-:W-:Y:S01]  /*02d0*/  @!P1 IMAD.IADD R9, R0, 0x1, -R5 ;  /* 0x0000000100099824 */ /* 0x000fe200078e0a05 */
[----:B0-----:R-:W-:Y:S01]  /*02e0*/  IADD3 R4, P5, PT, R3, R12, RZ ;  /* 0x0000000c03047210 */ /* 0x001fe20007fbe0ff */
[----:B------:R-:W-:-:S04]  /*02f0*/  IMAD.MOV.U32 R0, RZ, RZ, RZ ;  /* 0x000000ffff007224 */ /* 0x000fc800078e00ff */
[----:B------:R-:W-:-:S05]  /*0300*/  IMAD.X R5, RZ, RZ, R13, P5 ;  /* 0x000000ffff057224 */ /* 0x000fca00028e060d */
[----:B------:R-:W2:Y:S01]  /*0310*/  @!P2 LDG.E R0, desc[UR4][R4.64] ;  /* 0x000000040400a981 */ /* 0x000ea2000c1e1900 */
[----:B-1----:R-:W-:-:S04]  /*0320*/  @!P1 IADD3 R2, P3, P4, R7, R10, R6 ;  /* 0x0000000a07029210 */ /* 0x002fc80007c7e006 */
[----:B------:R-:W-:Y:S01]  /*0330*/  @!P1 IADD3.X R3, PT, PT, RZ, R11, RZ, P3, P4 ;  /* 0x0000000bff039210 */ /* 0x000fe20001fe84ff */
[----:B------:R-:W-:Y:S02]  /*0340*/  IMAD.MOV.U32 R11, RZ, RZ, RZ ;  /* 0x000000ffff0b7224 */ /* 0x000fe400078e00ff */
[----:B------:R-:W-:-:S05]  /*0350*/  @!P1 IMAD.WIDE R2, R9, 0x4, R2 ;  /* 0x0000000409029825 */ /* 0x000fca00078e0202 */
[----:B------:R-:W2:Y:S02]  /*0360*/  @!P1 LDG.E R11, desc[UR4][R2.64] ;  /* 0x00000004020b9981 */ /* 0x000ea4000c1e1900 */
[----:B--2---:R-:W-:-:S07]  /*0370*/  FFMA R11, R0, R11, RZ ;  /* 0x0000000b000b7223 */ /* 0x004fce00000000ff */
.L_x_0:
[----:B------:R-:W-:Y:S05]  /*0380*/  @P0 EXIT ;  /* 0x000000000000094d */ /* 0x000fea0003800000 */
[----:B------:R-:W0:Y:S02]  /*0390*/  LDCU.64 UR6, c[0x0][0x3c0] ;  /* 0x00007800ff0677ac */ /* 0x000e240008000a00 */
[----:B0-----:R-:W-:-:S04]  /*03a0*/  IADD3 R6, P0, P1, R6, UR6, R7 ;  /* 0x0000000606067c10 */ /* 0x001fc8000f91e007 */
[----:B------:R-:W-:-:S05]  /*03b0*/  IADD3.X R7, PT, PT, RZ, UR7, RZ, P0, P1 ;  /* 0x00000007ff077c10 */ /* 0x000fca00087e24ff */
[----:B------:R-:W-:Y:S01]  /*03c0*/  STG.E desc[UR4][R6.64], R11 ;  /* 0x0000000b06007986 */ /* 0x000fe2000c101904 */
[----:B------:R-:W-:Y:S05]  /*03d0*/  EXIT ;  /* 0x000000000000794d */ /* 0x000fea0003800000 */
.L_x_1:
[----:B------:R-:W-:-:S00]  /*03e0*/  BRA `(.L_x_1) ;  /* 0xfffffffc00fc7947 */ /* 0x000fc0000383ffff */
[----:B------:R-:W-:-:S00]  /*03f0*/  NOP ;  /* 0x0000000000007918 */ /* 0x000fc00000000000 */
        /* <DEDUP_REMOVED lines=8> */
.L_x_17:


//--------------------- .text._Z16device_divide_3D14cudaPitchedPtrS_5uint3 --------------------------
	.section	.text._Z16device_divide_3D14cudaPitchedPtrS_5uint3,"ax",@progbits
	.align	128
        .global         _Z16device_divide_3D14cudaPitchedPtrS_5uint3
        .type           _Z16device_divide_3D14cudaPitchedPtrS_5uint3,@function
        .size           _Z16device_divide_3D14cudaPitchedPtrS_5uint3,(.L_x_16 - _Z16device_divide_3D14cudaPitchedPtrS_5uint3)
        .other          _Z16device_divide_3D14cudaPitchedPtrS_5uint3,@"STO_CUDA_ENTRY STV_DEFAULT"
_Z16device_divide_3D14cudaPitchedPtrS_5uint3:
.text._Z16device_divide_3D14cudaPitchedPtrS_5uint3:
[----:B------:R-:W-:Y:S01]  /*0000*/  LDC R1, c[0x0][0x37c] ;  /* 0x0000df00ff017b82 */ /* 0x000fe20000000800 */
[----:B------:R-:W0:Y:S07]  /*0010*/  S2R R3, SR_TID.Y ;  /* 0x0000000000037919 */ /* 0x000e2e0000002200 */
[----:B------:R-:W1:Y:S01]  /*0020*/  LDC R7, c[0x0][0x360] ;  /* 0x0000d800ff077b82 */ /* 0x000e620000000800 */
[----:B------:R-:W2:Y:S01]  /*0030*/  LDCU.64 UR10, c[0x0][0x3c0] ;  /* 0x00007800ff0a77ac */ /* 0x000ea20008000a00 */
[----:B------:R-:W3:Y:S01]  /*0040*/  S2R R5, SR_TID.Z ;  /* 0x0000000000057919 */ /* 0x000ee20000002300 */
[----:B------:R-:W4:Y:S01]  /*0050*/  LDCU UR5, c[0x0][0x3c8] ;  /* 0x00007900ff0577ac */ /* 0x000f220008000800 */
[----:B------:R-:W1:Y:S04]  /*0060*/  S2R R4, SR_TID.X ;  /* 0x0000000000047919 */ /* 0x000e680000002100 */
[----:B------:R-:W0:Y:S01]  /*0070*/  LDC R0, c[0x0][0x364] ;  /* 0x0000d900ff007b82 */ /* 0x000e220000000800 */
[----:B------:R-:W5:Y:S01]  /*0080*/  LDCU.64 UR12, c[0x0][0x380] ;  /* 0x00007000ff0c77ac */ /* 0x000f620008000a00 */
[----:B------:R-:W5:Y:S06]  /*0090*/  LDCU.64 UR14, c[0x0][0x3a0] ;  /* 0x00007400ff0e77ac */ /* 0x000f6c0008000a00 */
[----:B------:R-:W0:Y:S01]  /*00a0*/  S2UR UR7, SR_CTAID.Y ;  /* 0x00000000000779c3 */ /* 0x000e220000002600 */
[----:B--2---:R-:W-:-:S07]  /*00b0*/  UIMAD UR4, UR10, UR11, URZ ;  /* 0x0000000b0a0472a4 */ /* 0x004fce000f8e02ff */
[----:B------:R-:W3:Y:S08]  /*00c0*/  S2UR UR8, SR_CTAID.Z ;  /* 0x00000000000879c3 */ /* 0x000ef00000002700 */
[----:B------:R-:W3:Y:S08]  /*00d0*/  LDC R2, c[0x0][0x368] ;  /* 0x0000da00ff027b82 */ /* 0x000ef00000000800 */
[----:B------:R-:W1:Y:S01]  /*00e0*/  S2UR UR6, SR_CTAID.X ;  /* 0x00000000000679c3 */ /* 0x000e620000002500 */
[----:B0-----:R-:W-:-:S04]  /*00f0*/  IMAD R0, R0, UR7, R3 ;  /* 0x0000000700007c24 */ /* 0x001fc8000f8e0203 */
[----:B------:R-:W-:Y:S02]  /*0100*/  IMAD R3, R0, UR10, RZ ;  /* 0x0000000a00037c24 */ /* 0x000fe4000f8e02ff */
[----:B---3--:R-:W-:-:S04]  /*0110*/  IMAD R2, R2, UR8, R5 ;  /* 0x0000000802027c24 */ /* 0x008fc8000f8e0205 */
[----:B------:R-:W-:Y:S01]  /*0120*/  IMAD R2, R2, UR4, RZ ;  /* 0x0000000402027c24 */ /* 0x000fe2000f8e02ff */
[----:B----4-:R-:W-:Y:S01]  /*0130*/  UIMAD UR4, UR4, UR5, URZ ;  /* 0x00000005040472a4 */ /* 0x010fe2000f8e02ff */
[----:B-1----:R-:W-:-:S05]  /*0140*/  IMAD R7, R7, UR6, R4 ;  /* 0x0000000607077c24 */ /* 0x002fca000f8e0204 */
[CC--:B------:R-:W-:Y:S02]  /*0150*/  IADD3 R0, PT, PT, R2.reuse, R3.reuse, R7 ;  /* 0x0000000302007210 */ /* 0x0c0fe40007ffe007 */
[----:B------:R-:W-:Y:S02]  /*0160*/  IADD3 R3, P2, PT, R2, R3, RZ ;  /* 0x0000000302037210 */ /* 0x000fe40007f5e0ff */
[----:B------:R-:W-:Y:S02]  /*0170*/  ISETP.GE.U32.AND P0, PT, R0, UR4, PT ;  /* 0x0000000400007c0c */ /* 0x000fe4000bf06070 */
[C---:B-----5:R-:W-:Y:S01]  /*0180*/  IADD3 R2, P1, PT, R3.reuse, UR12, RZ ;  /* 0x0000000c03027c10 */ /* 0x060fe2000ff3e0ff */
[----:B------:R-:W-:Y:S01]  /*0190*/  IMAD.X R0, RZ, RZ, RZ, P2 ;  /* 0x000000ffff007224 */ /* 0x000fe200010e06ff */
[----:B------:R-:W-:-:S04]  /*01a0*/  IADD3 R4, P2, PT, R3, UR14, RZ ;  /* 0x0000000e03047c10 */ /* 0x000fc8000ff5e0ff */
[C---:B------:R-:W-:Y:S02]  /*01b0*/  IADD3.X R3, PT, PT, R0.reuse, UR13, RZ, P1, !PT ;  /* 0x0000000d00037c10 */ /* 0x040fe40008ffe4ff */
[----:B------:R-:W-:-:S03]  /*01c0*/  IADD3.X R5, PT, PT, R0, UR15, RZ, P2, !PT ;  /* 0x0000000f00057c10 */ /* 0x000fc600097fe4ff */
[----:B------:R-:W-:Y:S05]  /*01d0*/  @P0 EXIT ;  /* 0x000000000000094d */ /* 0x000fea0003800000 */
[----:B------:R-:W0:Y:S01]  /*01e0*/  LDCU.64 UR4, c[0x0][0x358] ;  /* 0x00006b00ff0477ac */ /* 0x000e220008000a00 */
[----:B------:R-:W-:-:S04]  /*01f0*/  IMAD.WIDE.U32 R4, R7, 0x4, R4 ;  /* 0x0000000407047825 */ /* 0x000fc800078e0004 */
[----:B------:R-:W-:Y:S01]  /*0200*/  IMAD.WIDE.U32 R2, R7, 0x4, R2 ;  /* 0x0000000407027825 */ /* 0x000fe200078e0002 */
[----:B0-----:R-:W2:Y:S04]  /*0210*/  LDG.E R9, desc[UR4][R4.64] ;  /* 0x0000000404097981 */ /* 0x001ea8000c1e1900 */
[----:B------:R-:W3:Y:S01]  /*0220*/  LDG.E R0, desc[UR4][R2.64] ;  /* 0x0000000402007981 */ /* 0x000ee2000c1e1900 */
[----:B------:R-:W-:Y:S01]  /*0230*/  BSSY.RECONVERGENT B0, `(.L_x_2) ;  /* 0x000000c000007945 */ /* 0x000fe20003800200 */
[----:B--2---:R-:W0:Y:S08]  /*0240*/  MUFU.RCP R6, R9 ;  /* 0x0000000900067308 */ /* 0x004e300000001000 */
[----:B---3--:R-:W1:Y:S01]  /*0250*/  FCHK P0, R0, R9 ;  /* 0x0000000900007302 */ /* 0x008e620000000000 */
[----:B0-----:R-:W-:-:S04]  /*0260*/  FFMA R7, -R9, R6, 1 ;  /* 0x3f80000009077423 */ /* 0x001fc80000000106 */
[----:B------:R-:W-:-:S04]  /*0270*/  FFMA R7, R6, R7, R6 ;  /* 0x0000000706077223 */ /* 0x000fc80000000006 */
[----:B------:R-:W-:-:S04]  /*0280*/  FFMA R6, R0, R7, RZ ;  /* 0x0000000700067223 */ /* 0x000fc800000000ff */
[----:B------:R-:W-:-:S04]  /*0290*/  FFMA R8, -R9, R6, R0 ;  /* 0x0000000609087223 */ /* 0x000fc80000000100 */
[----:B------:R-:W-:Y:S01]  /*02a0*/  FFMA R7, R7, R8, R6 ;  /* 0x0000000807077223 */ /* 0x000fe20000000006 */
[----:B-1----:R-:W-:Y:S06]  /*02b0*/  @!P0 BRA `(.L_x_3) ;  /* 0x00000000000c8947 */ /* 0x002fec0003800000 */
[----:B------:R-:W-:-:S07]  /*02c0*/  MOV R2, 0x2e0 ;  /* 0x000002e000027802 */ /* 0x000fce0000000f00 */
[----:B------:R-:W-:Y:S05]  /*02d0*/  CALL.REL.NOINC `($__internal_0_$__cuda_sm3x_div_rn_noftz_f32_slowpath) ;  /* 0x0000000000107944 */ /* 0x000fea0003c00000 */
[----:B------:R-:W-:-:S07]  /*02e0*/  IMAD.MOV.U32 R7, RZ, RZ, R0 ;  /* 0x000000ffff077224 */ /* 0x000fce00078e0000 */
.L_x_3:
[----:B------:R-:W-:Y:S05]  /*02f0*/  BSYNC.RECONVERGENT B0 ;  /* 0x0000000000007941 */ /* 0x000fea0003800200 */
.L_x_2:
[----:B------:R-:W-:Y:S01]  /*0300*/  STG.E desc[UR4][R4.64], R7 ;  /* 0x0000000704007986 */ /* 0x000fe2000c101904 */
[----:B------:R-:W-:Y:S05]  /*0310*/  EXIT ;  /* 0x000000000000794d */ /* 0x000fea0003800000 */
        .weak           $__internal_0_$__cuda_sm3x_div_rn_noftz_f32_slowpath
        .type           $__internal_0_$__cuda_sm3x_div_rn_noftz_f32_slowpath,@function
        .size           $__internal_0_$__cuda_sm3x_div_rn_noftz_f32_slowpath,(.L_x_16 - $__internal_0_$__cuda_sm3x_div_rn_noftz_f32_slowpath)
$__internal_0_$__cuda_sm3x_div_rn_noftz_f32_slowpath:
[----:B------:R-:W-:Y:S01]  /*0320*/  SHF.R.U32.HI R6, RZ, 0x17, R9 ;  /* 0x00000017ff067819 */ /* 0x000fe20000011609 */
[----:B------:R-:W-:Y:S01]  /*0330*/  BSSY.RECONVERGENT B1, `(.L_x_4) ;  /* 0x0000064000017945 */ /* 0x000fe20003800200 */
[--C-:B------:R-:W-:Y:S01]  /*0340*/  SHF.R.U32.HI R3, RZ, 0x17, R0.reuse ;  /* 0x00000017ff037819 */ /* 0x100fe20000011600 */
[----:B------:R-:W-:Y:S01]  /*0350*/  IMAD.MOV.U32 R8, RZ, RZ, R0 ;  /* 0x000000ffff087224 */ /* 0x000fe200078e0000 */
[----:B------:R-:W-:Y:S02]  /*0360*/  LOP3.LUT R7, R6, 0xff, RZ, 0xc0, !PT ;  /* 0x000000ff06077812 */ /* 0x000fe400078ec0ff */
[----:B------:R-:W-:-:S03]  /*0370*/  LOP3.LUT R6, R3, 0xff, RZ, 0xc0, !PT ;  /* 0x000000ff03067812 */ /* 0x000fc600078ec0ff */
[----:B------:R-:W-:Y:S02]  /*0380*/  VIADD R12, R7, 0xffffffff ;  /* 0xffffffff070c7836 */ /* 0x000fe40000000000 */
[----:B------:R-:W-:-:S03]  /*0390*/  VIADD R11, R6, 0xffffffff ;  /* 0xffffffff060b7836 */ /* 0x000fc60000000000 */
[----:B------:R-:W-:-:S04]  /*03a0*/  ISETP.GT.U32.AND P0, PT, R12, 0xfd, PT ;  /* 0x000000fd0c00780c */ /* 0x000fc80003f04070 */
[----:B------:R-:W-:-:S13]  /*03b0*/  ISETP.GT.U32.OR P0, PT, R11, 0xfd, P0 ;  /* 0x000000fd0b00780c */ /* 0x000fda0000704470 */
[----:B------:R-:W-:Y:S01]  /*03c0*/  @!P0 IMAD.MOV.U32 R10, RZ, RZ, RZ ;  /* 0x000000ffff0a8224 */ /* 0x000fe200078e00ff */
[----:B------:R-:W-:Y:S06]  /*03d0*/  @!P0 BRA `(.L_x_5) ;  /* 0x0000000000608947 */ /* 0x000fec0003800000 */
[----:B------:R-:W-:Y:S01]  /*03e0*/  FSETP.GTU.FTZ.AND P0, PT, |R0|, +INF , PT ;  /* 0x7f8000000000780b */ /* 0x000fe20003f1c200 */
[----:B------:R-:W-:Y:S01]  /*03f0*/  IMAD.MOV.U32 R3, RZ, RZ, R9 ;  /* 0x000000ffff037224 */ /* 0x000fe200078e0009 */
[----:B------:R-:W-:-:S04]  /*0400*/  FSETP.GTU.FTZ.AND P1, PT, |R9|, +INF , PT ;  /* 0x7f8000000900780b */ /* 0x000fc80003f3c200 */
[----:B------:R-:W-:-:S13]  /*0410*/  PLOP3.LUT P0, PT, P0, P1, PT, 0xf8, 0x8f ;  /* 0x00000000008f781c */ /* 0x000fda0000703f70 */
[----:B------:R-:W-:Y:S05]  /*0420*/  @P0 BRA `(.L_x_6) ;  /* 0x00000004004c0947 */ /* 0x000fea0003800000 */
[----:B------:R-:W-:-:S13]  /*0430*/  LOP3.LUT P0, RZ, R9, 0x7fffffff, R8, 0xc8, !PT ;  /* 0x7fffffff09ff7812 */ /* 0x000fda000780c808 */
[----:B------:R-:W-:Y:S05]  /*0440*/  @!P0 BRA `(.L_x_7) ;  /* 0x00000004003c8947 */ /* 0x000fea0003800000 */
[C---:B------:R-:W-:Y:S02]  /*0450*/  FSETP.NEU.FTZ.AND P2, PT, |R0|.reuse, +INF , PT ;  /* 0x7f8000000000780b */ /* 0x040fe40003f5d200 */
[----:B------:R-:W-:Y:S02]  /*0460*/  FSETP.NEU.FTZ.AND P1, PT, |R3|, +INF , PT ;  /* 0x7f8000000300780b */ /* 0x000fe40003f3d200 */
[----:B------:R-:W-:-:S11]  /*0470*/  FSETP.NEU.FTZ.AND P0, PT, |R0|, +INF , PT ;  /* 0x7f8000000000780b */ /* 0x000fd60003f1d200 */
[----:B------:R-:W-:Y:S05]  /*0480*/  @!P1 BRA !P2, `(.L_x_7) ;  /* 0x00000004002c9947 */ /* 0x000fea0005000000 */
[----:B------:R-:W-:-:S04]  /*0490*/  LOP3.LUT P2, RZ, R8, 0x7fffffff, RZ, 0xc0, !PT ;  /* 0x7fffffff08ff7812 */ /* 0x000fc8000784c0ff */
[----:B------:R-:W-:-:S13]  /*04a0*/  PLOP3.LUT P1, PT, P1, P2, PT, 0x2f, 0xf2 ;  /* 0x0000000000f2781c */ /* 0x000fda0000f24577 */
[----:B------:R-:W-:Y:S05]  /*04b0*/  @P1 BRA `(.L_x_8) ;  /* 0x0000000400181947 */ /* 0x000fea0003800000 */
[----:B------:R-:W-:-:S04]  /*04c0*/  LOP3.LUT P1, RZ, R9, 0x7fffffff, RZ, 0xc0, !PT ;  /* 0x7fffffff09ff7812 */ /* 0x000fc8000782c0ff */
[----:B------:R-:W-:-:S13]  /*04d0*/  PLOP3.LUT P0, PT, P0, P1, PT, 0x2f, 0xf2 ;  /* 0x0000000000f2781c */ /* 0x000fda0000702577 */
[----:B------:R-:W-:Y:S05]  /*04e0*/  @P0 BRA `(.L_x_9) ;  /* 0x0000000400000947 */ /* 0x000fea0003800000 */
[----:B------:R-:W-:Y:S02]  /*04f0*/  ISETP.GE.AND P0, PT, R11, RZ, PT ;  /* 0x000000ff0b00720c */ /* 0x000fe40003f06270 */
[----:B------:R-:W-:-:S11]  /*0500*/  ISETP.GE.AND P1, PT, R12, RZ, PT ;  /* 0x000000ff0c00720c */ /* 0x000fd60003f26270 */
[----:B------:R-:W-:Y:S02]  /*0510*/  @P0 IMAD.MOV.U32 R10, RZ, RZ, RZ ;  /* 0x000000ffff0a0224 */ /* 0x000fe400078e00ff */
[----:B------:R-:W-:Y:S01]  /*0520*/  @!P0 FFMA R8, R0, 1.84467440737095516160e+19, RZ ;  /* 0x5f80000000088823 */ /* 0x000fe200000000ff */
[----:B------:R-:W-:Y:S02]  /*0530*/  @!P0 IMAD.MOV.U32 R10, RZ, RZ, -0x40 ;  /* 0xffffffc0ff0a8424 */ /* 0x000fe400078e00ff */
[----:B------:R-:W-:Y:S02]  /*0540*/  @!P1 FFMA R9, R3, 1.84467440737095516160e+19, RZ ;  /* 0x5f80000003099823 */ /* 0x000fe400000000ff */
[----:B------:R-:W-:-:S07]  /*0550*/  @!P1 VIADD R10, R10, 0x40 ;  /* 0x000000400a0a9836 */ /* 0x000fce0000000000 */
.L_x_5:
[----:B------:R-:W-:Y:S01]  /*0560*/  LEA R0, R7, 0xc0800000, 0x17 ;  /* 0xc080000007007811 */ /* 0x000fe200078eb8ff */
[----:B------:R-:W-:Y:S01]  /*0570*/  VIADD R6, R6, 0xffffff81 ;  /* 0xffffff8106067836 */ /* 0x000fe20000000000 */
[----:B------:R-:W-:Y:S03]  /*0580*/  BSSY.RECONVERGENT B2, `(.L_x_10) ;  /* 0x0000035000027945 */ /* 0x000fe60003800200 */
[----:B------:R-:W-:Y:S01]  /*0590*/  IMAD.IADD R9, R9, 0x1, -R0 ;  /* 0x0000000109097824 */ /* 0x000fe200078e0a00 */
[C---:B------:R-:W-:Y:S01]  /*05a0*/  IADD3 R7, PT, PT, R6.reuse, 0x7f, -R7 ;  /* 0x0000007f06077810 */ /* 0x040fe20007ffe807 */
[----:B------:R-:W-:Y:S02]  /*05b0*/  IMAD R0, R6, -0x800000, R8 ;  /* 0xff80000006007824 */ /* 0x000fe400078e0208 */
[----:B------:R-:W0:Y:S01]  /*05c0*/  MUFU.RCP R3, R9 ;  /* 0x0000000900037308 */ /* 0x000e220000001000 */
[----:B------:R-:W-:Y:S01]  /*05d0*/  FADD.FTZ R11, -R9, -RZ ;  /* 0x800000ff090b7221 */ /* 0x000fe20000010100 */
[----:B------:R-:W-:-:S03]  /*05e0*/  IMAD.IADD R7, R7, 0x1, R10 ;  /* 0x0000000107077824 */ /* 0x000fc600078e020a */
[----:B0-----:R-:W-:-:S04]  /*05f0*/  FFMA R12, R3, R11, 1 ;  /* 0x3f800000030c7423 */ /* 0x001fc8000000000b */
[----:B------:R-:W-:-:S04]  /*0600*/  FFMA R12, R3, R12, R3 ;  /* 0x0000000c030c7223 */ /* 0x000fc80000000003 */
[----:B------:R-:W-:-:S04]  /*0610*/  FFMA R3, R0, R12, RZ ;  /* 0x0000000c00037223 */ /* 0x000fc800000000ff */
[----:B------:R-:W-:-:S04]  /*0620*/  FFMA R8, R11, R3, R0 ;  /* 0x000000030b087223 */ /* 0x000fc80000000000 */
[----:B------:R-:W-:-:S04]  /*0630*/  FFMA R13, R12, R8, R3 ;  /* 0x000000080c0d7223 */ /* 0x000fc80000000003 */
[----:B------:R-:W-:-:S04]  /*0640*/  FFMA R8, R11, R13, R0 ;  /* 0x0000000d0b087223 */ /* 0x000fc80000000000 */
[----:B------:R-:W-:-:S05]  /*0650*/  FFMA R0, R12, R8, R13 ;  /* 0x000000080c007223 */ /* 0x000fca000000000d */
[----:B------:R-:W-:-:S04]  /*0660*/  SHF.R.U32.HI R3, RZ, 0x17, R0 ;  /* 0x00000017ff037819 */ /* 0x000fc80000011600 */
[----:B------:R-:W-:-:S05]  /*0670*/  LOP3.LUT R3, R3, 0xff, RZ, 0xc0, !PT ;  /* 0x000000ff03037812 */ /* 0x000fca00078ec0ff */
[----:B------:R-:W-:-:S04]  /*0680*/  IMAD.IADD R9, R3, 0x1, R7 ;  /* 0x0000000103097824 */ /* 0x000fc800078e0207 */
[----:B------:R-:W-:-:S05]  /*0690*/  VIADD R3, R9, 0xffffffff ;  /* 0xffffffff09037836 */ /* 0x000fca0000000000 */
[----:B------:R-:W-:-:S13]  /*06a0*/  ISETP.GE.U32.AND P0, PT, R3, 0xfe, PT ;  /* 0x000000fe0300780c */ /* 0x000fda0003f06070 */
[----:B------:R-:W-:Y:S05]  /*06b0*/  @!P0 BRA `(.L_x_11) ;  /* 0x0000000000808947 */ /* 0x000fea0003800000 */
[----:B------:R-:W-:-:S13]  /*06c0*/  ISETP.GT.AND P0, PT, R9, 0xfe, PT ;  /* 0x000000fe0900780c */ /* 0x000fda0003f04270 */
[----:B------:R-:W-:Y:S05]  /*06d0*/  @P0 BRA `(.L_x_12) ;  /* 0x00000000006c0947 */ /* 0x000fea0003800000 */
[----:B------:R-:W-:-:S13]  /*06e0*/  ISETP.GE.AND P0, PT, R9, 0x1, PT ;  /* 0x000000010900780c */ /* 0x000fda0003f06270 */
[----:B------:R-:W-:Y:S05]  /*06f0*/  @P0 BRA `(.L_x_13) ;  /* 0x0000000000740947 */ /* 0x000fea0003800000 */
[----:B------:R-:W-:Y:S02]  /*0700*/  ISETP.GE.AND P0, PT, R9, -0x18, PT ;  /* 0xffffffe80900780c */ /* 0x000fe40003f06270 */
[----:B------:R-:W-:-:S11]  /*0710*/  LOP3.LUT R0, R0, 0x80000000, RZ, 0xc0, !PT ;  /* 0x8000000000007812 */ /* 0x000fd600078ec0ff */
[----:B------:R-:W-:Y:S05]  /*0720*/  @!P0 BRA `(.L_x_13) ;  /* 0x0000000000688947 */ /* 0x000fea0003800000 */
[CCC-:B------:R-:W-:Y:S01]  /*0730*/  FFMA.RZ R3, R12.reuse, R8.reuse, R13.reuse ;  /* 0x000000080c037223 */ /* 0x1c0fe2000000c00d */
[CCC-:B------:R-:W-:Y:S01]  /*0740*/  FFMA.RM R6, R12.reuse, R8.reuse, R13.reuse ;  /* 0x000000080c067223 */ /* 0x1c0fe2000000400d */
[C---:B------:R-:W-:Y:S02]  /*0750*/  ISETP.NE.AND P2, PT, R9.reuse, RZ, PT ;  /* 0x000000ff0900720c */ /* 0x040fe40003f45270 */
[----:B------:R-:W-:Y:S02]  /*0760*/  ISETP.NE.AND P1, PT, R9, RZ, PT ;  /* 0x000000ff0900720c */ /* 0x000fe40003f25270 */
[----:B------:R-:W-:Y:S01]  /*0770*/  LOP3.LUT R7, R3, 0x7fffff, RZ, 0xc0, !PT ;  /* 0x007fffff03077812 */ /* 0x000fe200078ec0ff */
[----:B------:R-:W-:Y:S01]  /*0780*/  FFMA.RP R3, R12, R8, R13 ;  /* 0x000000080c037223 */ /* 0x000fe2000000800d */
[----:B------:R-:W-:Y:S02]  /*0790*/  VIADD R8, R9, 0x20 ;  /* 0x0000002009087836 */ /* 0x000fe40000000000 */
[----:B------:R-:W-:Y:S01]  /*07a0*/  LOP3.LUT R7, R7, 0x800000, RZ, 0xfc, !PT ;  /* 0x0080000007077812 */ /* 0x000fe200078efcff */
[----:B------:R-:W-:Y:S01]  /*07b0*/  IMAD.MOV R9, RZ, RZ, -R9 ;  /* 0x000000ffff097224 */ /* 0x000fe200078e0a09 */
[----:B------:R-:W-:-:S02]  /*07c0*/  FSETP.NEU.FTZ.AND P0, PT, R3, R6, PT ;  /* 0x000000060300720b */ /* 0x000fc40003f1d000 */
[----:B------:R-:W-:Y:S02]  /*07d0*/  SHF.L.U32 R8, R7, R8, RZ ;  /* 0x0000000807087219 */ /* 0x000fe400000006ff */
[----:B------:R-:W-:Y:S02]  /*07e0*/  SEL R6, R9, RZ, P2 ;  /* 0x000000ff09067207 */ /* 0x000fe40001000000 */
[----:B------:R-:W-:Y:S02]  /*07f0*/  ISETP.NE.AND P1, PT, R8, RZ, P1 ;  /* 0x000000ff0800720c */ /* 0x000fe40000f25270 */
[----:B------:R-:W-:Y:S02]  /*0800*/  SHF.R.U32.HI R6, RZ, R6, R7 ;  /* 0x00000006ff067219 */ /* 0x000fe40000011607 */
[----:B------:R-:W-:Y:S02]  /*0810*/  PLOP3.LUT P0, PT, P0, P1, PT, 0xf8, 0x8f ;  /* 0x00000000008f781c */ /* 0x000fe40000703f70 */
[----:B------:R-:W-:-:S02]  /*0820*/  SHF.R.U32.HI R8, RZ, 0x1, R6 ;  /* 0x00000001ff087819 */ /* 0x000fc40000011606 */
[----:B------:R-:W-:-:S04]  /*0830*/  SEL R3, RZ, 0x1, !P0 ;  /* 0x00000001ff037807 */ /* 0x000fc80004000000 */
[----:B------:R-:W-:-:S04]  /*0840*/  LOP3.LUT R3, R3, 0x1, R8, 0xf8, !PT ;  /* 0x0000000103037812 */ /* 0x000fc800078ef808 */
[----:B------:R-:W-:-:S05]  /*0850*/  LOP3.LUT R3, R3, R6, RZ, 0xc0, !PT ;  /* 0x0000000603037212 */ /* 0x000fca00078ec0ff */
[----:B------:R-:W-:-:S05]  /*0860*/  IMAD.IADD R3, R8, 0x1, R3 ;  /* 0x0000000108037824 */ /* 0x000fca00078e0203 */
[----:B------:R-:W-:Y:S01]  /*0870*/  LOP3.LUT R0, R3, R0, RZ, 0xfc, !PT ;  /* 0x0000000003007212 */ /* 0x000fe200078efcff */
[----:B------:R-:W-:Y:S06]  /*0880*/  BRA `(.L_x_13) ;  /* 0x0000000000107947 */ /* 0x000fec0003800000 */
.L_x_12:
[----:B------:R-:W-:-:S04]  /*0890*/  LOP3.LUT R0, R0, 0x80000000, RZ, 0xc0, !PT ;  /* 0x8000000000007812 */ /* 0x000fc800078ec0ff */
[----:B------:R-:W-:Y:S01]  /*08a0*/  LOP3.LUT R0, R0, 0x7f800000, RZ, 0xfc, !PT ;  /* 0x7f80000000007812 */ /* 0x000fe200078efcff */
[----:B------:R-:W-:Y:S06]  /*08b0*/  BRA `(.L_x_13) ;  /* 0x0000000000047947 */ /* 0x000fec0003800000 */
.L_x_11:
[----:B------:R-:W-:-:S07]  /*08c0*/  IMAD R0, R7, 0x800000, R0 ;  /* 0x0080000007007824 */ /* 0x000fce00078e0200 */
.L_x_13:
[----:B------:R-:W-:Y:S05]  /*08d0*/  BSYNC.RECONVERGENT B2 ;  /* 0x0000000000027941 */ /* 0x000fea0003800200 */
.L_x_10:
[----:B------:R-:W-:Y:S05]  /*08e0*/  BRA `(.L_x_14) ;  /* 0x0000000000207947 */ /* 0x000fea0003800000 */
.L_x_9:
[----:B------:R-:W-:-:S04]  /*08f0*/  LOP3.LUT R0, R9, 0x80000000, R8, 0x48, !PT ;  /* 0x8000000009007812 */ /* 0x000fc800078e4808 */
[----:B------:R-:W-:Y:S01]  /*0900*/  LOP3.LUT R0, R0, 0x7f800000, RZ, 0xfc, !PT ;  /* 0x7f80000000007812 */ /* 0x000fe200078efcff */
[----:B------:R-:W-:Y:S06]  /*0910*/  BRA `(.L_x_14) ;  /* 0x0000000000147947 */ /* 0x000fec0003800000 */
.L_x_8:
[----:B------:R-:W-:Y:S01]  /*0920*/  LOP3.LUT R0, R9, 0x80000000, R8, 0x48, !PT ;  /* 0x8000000009007812 */ /* 0x000fe200078e4808 */
[----:B------:R-:W-:Y:S06]  /*0930*/  BRA `(.L_x_14) ;  /* 0x00000000000c7947 */ /* 0x000fec0003800000 */
.L_x_7:
[----:B------:R-:W0:Y:S01]  /*0940*/  MUFU.RSQ R0, -QNAN ;  /* 0xffc0000000007908 */ /* 0x000e220000001400 */
[----:B------:R-:W-:Y:S05]  /*0950*/  BRA `(.L_x_14) ;  /* 0x0000000000047947 */ /* 0x000fea0003800000 */
.L_x_6:
[----:B------:R-:W-:-:S07]  /*0960*/  FADD.FTZ R0, R0, R3 ;  /* 0x0000000300007221 */ /* 0x000fce0000010000 */
.L_x_14:
[----:B------:R-:W-:Y:S05]  /*0970*/  BSYNC.RECONVERGENT B1 ;  /* 0x0000000000017941 */ /* 0x000fea0003800200 */
.L_x_4:
[----:B------:R-:W-:-:S04]  /*0980*/  IMAD.MOV.U32 R3, RZ, RZ, 0x0 ;  /* 0x00000000ff037424 */ /* 0x000fc800078e00ff */
[----:B0-----:R-:W-:Y:S05]  /*0990*/  RET.REL.NODEC R2 `(_Z16device_divide_3D14cudaPitchedPtrS_5uint3) ;  /* 0xfffffff402987950 */ /* 0x001fea0003c3ffff */
.L_x_15:
        /* <DEDUP_REMOVED lines=14> */
.L_x_16:


//--------------------- .nv.shared.reserved.0     --------------------------
	.section	.nv.shared.reserved.0,"aw",@nobits
	.weak		__nv_reservedSMEM_offset_0_alias
	.size		__nv_reservedSMEM_offset_0_alias, 0, 64
	.other		__nv_reservedSMEM_offset_0_alias,@"STO_CUDA_RESERVED_SHARED STV_DEFAULT"
__nv_reservedSMEM_offset_0_alias:
	.zero		0
	.zero		64


//--------------------- .nv.constant0._Z14kernel3D_naive14cudaPitchedPtrS_S_5uint3S0_ --------------------------
	.section	.nv.constant0._Z14kernel3D_naive14cudaPitchedPtrS_S_5uint3S0_,"a",@progbits
	.sectionflags	@""
	.align	4
.nv.constant0._Z14kernel3D_naive14cudaPitchedPtrS_S_5uint3S0_:
	.zero		1016


//--------------------- .nv.constant0._Z16device_divide_3D14cudaPitchedPtrS_5uint3 --------------------------
	.section	.nv.constant0._Z16device_divide_3D14cudaPitchedPtrS_5uint3,"a",@progbits
	.sectionflags	@""
	.align	4
.nv.constant0._Z16device_divide_3D14cudaPitchedPtrS_5uint3:
	.zero		972


//--------------------- SYMBOLS --------------------------

	.type		.nv.reservedSmem.offset0,@object
	.size		.nv.reservedSmem.offset0,0x4
